	.headerflags	@"EF_CUDA_TEXMODE_UNIFIED EF_CUDA_64BIT_ADDRESS EF_CUDA_SM86 EF_CUDA_VIRTUAL_SM(EF_CUDA_SM86)"
	.elftype	@"ET_EXEC"


//--------------------- .nv.info                  --------------------------
	.section	.nv.info,"",@"SHT_CUDA_INFO"
	.align	4


	//----- nvinfo : EIATTR_REGCOUNT
	.align		4
        /*0000*/ 	.byte	0x04, 0x2f
        /*0002*/ 	.short	(.L_1 - .L_0)
	.align		4
.L_0:
        /*0004*/ 	.word	index@(triton_)
        /*0008*/ 	.word	0x0000000c


	//----- nvinfo : EIATTR_MIN_STACK_SIZE
	.align		4
.L_1:
        /*000c*/ 	.byte	0x04, 0x12
        /*000e*/ 	.short	(.L_3 - .L_2)
	.align		4
.L_2:
        /*0010*/ 	.word	index@(triton_)
        /*0014*/ 	.word	0x00000000


	//----- nvinfo : EIATTR_FRAME_SIZE
	.align		4
.L_3:
        /*0018*/ 	.byte	0x04, 0x11
        /*001a*/ 	.short	(.L_5 - .L_4)
	.align		4
.L_4:
        /*001c*/ 	.word	index@(triton_)
        /*0020*/ 	.word	0x00000000


	//----- nvinfo : EIATTR_MIN_STACK_SIZE
	.align		4
.L_5:
        /*0024*/ 	.byte	0x04, 0x12
        /*0026*/ 	.short	(.L_7 - .L_6)
	.align		4
.L_6:
        /*0028*/ 	.word	index@(triton_)
        /*002c*/ 	.word	0x00000000
.L_7:


//--------------------- .nv.info.triton_          --------------------------
	.section	.nv.info.triton_,"",@"SHT_CUDA_INFO"
	.sectionflags	@""
	.align	4


	//----- nvinfo : EIATTR_CUDA_API_VERSION
	.align		4
        /*0000*/ 	.byte	0x04, 0x37
        /*0002*/ 	.short	(.L_9 - .L_8)
.L_8:
        /*0004*/ 	.word	0x0000007c


	//----- nvinfo : EIATTR_SW2861232_WAR
	.align		4
.L_9:
        /*0008*/ 	.byte	0x01, 0x35
	.zero		2


	//----- nvinfo : EIATTR_PARAM_CBANK
	.align		4
        /*000c*/ 	.byte	0x04, 0x0a
        /*000e*/ 	.short	(.L_11 - .L_10)
	.align		4
.L_10:
        /*0010*/ 	.word	index@(.nv.constant0.triton_)
        /*0014*/ 	.short	0x0160
        /*0016*/ 	.short	0x0020


	//----- nvinfo : EIATTR_CBANK_PARAM_SIZE
	.align		4
.L_11:
        /*0018*/ 	.byte	0x03, 0x19
        /*001a*/ 	.short	0x0020


	//----- nvinfo : EIATTR_KPARAM_INFO
	.align		4
        /*001c*/ 	.byte	0x04, 0x17
        /*001e*/ 	.short	(.L_13 - .L_12)
.L_12:
        /*0020*/ 	.word	0x00000000
        /*0024*/ 	.short	0x0003
        /*0026*/ 	.short	0x0018
        /*0028*/ 	.byte	0x00, 0xf4, 0x21, 0x00


	//----- nvinfo : EIATTR_KPARAM_INFO
	.align		4
.L_13:
        /*002c*/ 	.byte	0x04, 0x17
        /*002e*/ 	.short	(.L_15 - .L_14)
.L_14:
        /*0030*/ 	.word	0x00000000
        /*0034*/ 	.short	0x0002
        /*0036*/ 	.short	0x0010
        /*0038*/ 	.byte	0x00, 0xf0, 0x11, 0x00


	//----- nvinfo : EIATTR_KPARAM_INFO
	.align		4
.L_15:
        /*003c*/ 	.byte	0x04, 0x17
        /*003e*/ 	.short	(.L_17 - .L_16)
.L_16:
        /*0040*/ 	.word	0x00000000
        /*0044*/ 	.short	0x0001
        /*0046*/ 	.short	0x0008
        /*0048*/ 	.byte	0x00, 0xf4, 0x21, 0x00


	//----- nvinfo : EIATTR_KPARAM_INFO
	.align		4
.L_17:
        /*004c*/ 	.byte	0x04, 0x17
        /*004e*/ 	.short	(.L_19 - .L_18)
.L_18:
        /*0050*/ 	.word	0x00000000
        /*0054*/ 	.short	0x0000
        /*0056*/ 	.short	0x0000
        /*0058*/ 	.byte	0x00, 0xf4, 0x21, 0x00


	//----- nvinfo : EIATTR_MAXREG_COUNT
	.align		4
.L_19:
        /*005c*/ 	.byte	0x03, 0x1b
        /*005e*/ 	.short	0x0080


	//----- nvinfo : EIATTR_EXIT_INSTR_OFFSETS
	.align		4
        /*0060*/ 	.byte	0x04, 0x1c
        /*0062*/ 	.short	(.L_21 - .L_20)


	//   ....[0]....
.L_20:
        /*0064*/ 	.word	0x00000230


	//   ....[1]....
        /*0068*/ 	.word	0x00000260


	//----- nvinfo : EIATTR_REQNTID
	.align		4
.L_21:
        /*006c*/ 	.byte	0x04, 0x10
        /*006e*/ 	.short	(.L_23 - .L_22)
.L_22:
        /*0070*/ 	.word	0x00000200
        /*0074*/ 	.word	0x00000001
        /*0078*/ 	.word	0x00000001
.L_23:


//--------------------- .nv.callgraph             --------------------------
	.section	.nv.callgraph,"",@"SHT_CUDA_CALLGRAPH"
	.align	4
	.sectionentsize	8
	.align		4
        /*0000*/ 	.word	0x00000000
	.align		4
        /*0004*/ 	.word	0xffffffff
	.align		4
        /*0008*/ 	.word	0x00000000
	.align		4
        /*000c*/ 	.word	0xfffffffe
	.align		4
        /*0010*/ 	.word	0x00000000
	.align		4
        /*0014*/ 	.word	0xfffffffd
	.align		4
        /*0018*/ 	.word	0x00000000
	.align		4
        /*001c*/ 	.word	0xfffffffc


//--------------------- .nv.rel.action            --------------------------
	.section	.nv.rel.action,"",@"SHT_CUDA_RELOCINFO"
	.align	8
	.sectionentsize	8
        /*0000*/ 	.byte	0x73, 0x00, 0x00, 0x00, 0x00, 0x00, 0x00, 0x00, 0x00, 0x00, 0x00, 0x11, 0x25, 0x00, 0x05, 0x36


//--------------------- .nv.constant0.triton_     --------------------------
	.section	.nv.constant0.triton_,"a",@progbits
	.sectionflags	@""
	.align	4
.nv.constant0.triton_:
	.zero		384


//--------------------- .text.triton_             --------------------------
	.section	.text.triton_,"ax",@progbits
	.sectioninfo	@"SHI_REGISTERS=12"
	.align	128
        .global         triton_
        .type           triton_,@function
        .size           triton_,(.L_x_1 - triton_)
        .other          triton_,@"STO_CUDA_ENTRY STV_DEFAULT"
triton_:
.text.triton_:
[----:B------:R-:W-:Y:S02]  /*0000*/  MOV R1, c[0x0][0x28] ;  /* 0x00000a0000017a02 */ /* 0x000fe40000000f00 */
[----:B------:R-:W0:Y:S01]  /*0010*/  S2R R0, SR_TID.X ;  /* 0x0000000000007919 */ /* 0x000e220000002100 */
[----:B------:R-:W-:Y:S01]  /*0020*/  MOV R5, 0x2 ;  /* 0x0000000200057802 */ /* 0x000fe20000000f00 */
[----:B------:R-:W-:Y:S01]  /*0030*/  ULDC.64 UR4, c[0x0][0x118] ;  /* 0x0000460000047ab9 */ /* 0x000fe20000000a00 */
[----:B------:R-:W-:Y:S01]  /*0040*/  PRMT R7, RZ, 0x7610, R7 ;  /* 0x00007610ff077816 */ /* 0x000fe20000000007 */
[----:B------:R-:W1:Y:S01]  /*0050*/  S2R R3, SR_CTAID.X ;  /* 0x0000000000037919 */ /* 0x000e620000002500 */
[----:B------:R-:W-:Y:S02]  /*0060*/  PRMT R6, RZ, 0x7610, R6 ;  /* 0x00007610ff067816 */ /* 0x000fe40000000006 */
[----:B0-----:R-:W-:-:S04]  /*0070*/  LOP3.LUT R0, R0, 0x1ff, RZ, 0xc0, !PT ;  /* 0x000001ff00007812 */ /* 0x001fc800078ec0ff */
[----:B-1----:R-:W-:-:S04]  /*0080*/  LEA R0, R3, R0, 0x9 ;  /* 0x0000000003007211 */ /* 0x002fc800078e48ff */
[C---:B------:R-:W-:Y:S01]  /*0090*/  ISETP.GE.AND P0, PT, R0.reuse, 0x39c00, PT ;  /* 0x00039c000000780c */ /* 0x040fe20003f06270 */
[----:B------:R-:W-:-:S05]  /*00a0*/  IMAD.HI R2, R0, 0x2aaaaaab, RZ ;  /* 0x2aaaaaab00027827 */ /* 0x000fca00078e02ff */
[----:B------:R-:W-:-:S04]  /*00b0*/  SHF.R.U32.HI R3, RZ, 0x1f, R2 ;  /* 0x0000001fff037819 */ /* 0x000fc80000011602 */
[----:B------:R-:W-:-:S05]  /*00c0*/  LEA.HI R3, R2, R3, RZ, 0x17 ;  /* 0x0000000302037211 */ /* 0x000fca00078fb8ff */
[----:B------:R-:W-:Y:S02]  /*00d0*/  IMAD R4, R3, -0xc00, R0 ;  /* 0xfffff40003047824 */ /* 0x000fe400078e0200 */
[----:B------:R-:W-:-:S04]  /*00e0*/  IMAD.WIDE R2, R0, R5, c[0x0][0x160] ;  /* 0x0000580000027625 */ /* 0x000fc800078e0205 */
[----:B------:R-:W-:Y:S01]  /*00f0*/  IMAD.WIDE R4, R4, R5, c[0x0][0x168] ;  /* 0x00005a0004047625 */ /* 0x000fe200078e0205 */
[----:B------:R-:W2:Y:S04]  /*0100*/  @!P0 LDG.E.U16 R6, [R2.64] ;  /* 0x0000000402068981 */ /* 0x000ea8000c1e1500 */
[----:B------:R0:W3:Y:S02]  /*0110*/  @!P0 LDG.E.EL.U16 R7, [R4.64] ;  /* 0x0000000404078981 */ /* 0x0000e4000c2e1500 */
[----:B0-----:R-:W-:Y:S02]  /*0120*/  MOV R4, 0x3e800000 ;  /* 0x3e80000000047802 */ /* 0x001fe40000000f00 */
[----:B--2---:R-:W-:Y:S02]  /*0130*/  SHF.L.U32 R9, R6, 0x10, RZ ;  /* 0x0000001006097819 */ /* 0x004fe400000006ff */
[----:B---3--:R-:W-:-:S05]  /*0140*/  SHF.L.U32 R0, R7, 0x10, RZ ;  /* 0x0000001007007819 */ /* 0x008fca00000006ff */
[----:B------:R-:W-:-:S04]  /*0150*/  FADD R0, R9, R0 ;  /* 0x0000000009007221 */ /* 0x000fc80000000000 */
[----:B------:R-:W-:-:S04]  /*0160*/  FFMA R6, R0, -1.7020000219345092773, RZ ;  /* 0xbfd9db2300067823 */ /* 0x000fc800000000ff */
[----:B------:R-:W-:-:S05]  /*0170*/  FMUL R6, R6, 1.4426950216293334961 ;  /* 0x3fb8aa3b06067820 */ /* 0x000fca0000400000 */
[----:B------:R-:W-:-:S13]  /*0180*/  FSETP.GEU.AND P1, PT, R6, -126, PT ;  /* 0xc2fc00000600780b */ /* 0x000fda0003f2e000 */
[----:B------:R-:W-:-:S04]  /*0190*/  @!P1 FMUL R6, R6, 0.5 ;  /* 0x3f00000006069820 */ /* 0x000fc80000400000 */
[----:B------:R-:W0:Y:S02]  /*01a0*/  MUFU.EX2 R7, R6 ;  /* 0x0000000600077308 */ /* 0x000e240000000800 */
[----:B0-----:R-:W-:-:S04]  /*01b0*/  @!P1 FMUL R7, R7, R7 ;  /* 0x0000000707079220 */ /* 0x001fc80000400000 */
[----:B------:R-:W-:-:S05]  /*01c0*/  FADD R7, R7, 1 ;  /* 0x3f80000007077421 */ /* 0x000fca0000000000 */
[----:B------:R-:W-:-:S04]  /*01d0*/  FSETP.GT.AND P1, PT, R7, 8.50705917302346158658e+37, PT ;  /* 0x7e8000000700780b */ /* 0x000fc80003f24000 */
[----:B------:R-:W-:-:S09]  /*01e0*/  FSEL R4, R4, 1, P1 ;  /* 0x3f80000004047808 */ /* 0x000fd20000800000 */
[----:B------:R-:W-:-:S06]  /*01f0*/  @P1 FMUL R7, R7, 0.25 ;  /* 0x3e80000007071820 */ /* 0x000fcc0000400000 */
[----:B------:R-:W0:Y:S02]  /*0200*/  MUFU.RCP R7, R7 ;  /* 0x0000000700077308 */ /* 0x000e240000001000 */
[----:B0-----:R-:W-:-:S04]  /*0210*/  FMUL R5, R7, R4 ;  /* 0x0000000407057220 */ /* 0x001fc80000400000 */
[----:B------:R-:W-:Y:S01]  /*0220*/  FMUL R5, R0, R5 ;  /* 0x0000000500057220 */ /* 0x000fe20000400000 */
[----:B------:R-:W-:Y:S06]  /*0230*/  @P0 EXIT ;  /* 0x000000000000094d */ /* 0x000fec0003800000 */
[----:B------:R-:W-:-:S05]  /*0240*/  F2FP.BF16.PACK_AB R5, RZ, R5 ;  /* 0x00000005ff05723e */ /* 0x000fca00000010ff */
[----:B------:R-:W-:Y:S01]  /*0250*/  STG.E.U16 [R2.64], R5 ;  /* 0x0000000502007986 */ /* 0x000fe2000c101504 */
[----:B------:R-:W-:Y:S05]  /*0260*/  EXIT ;  /* 0x000000000000794d */ /* 0x000fea0003800000 */
.L_x_0:
[----:B------:R-:W-:-:S00]  /*0270*/  BRA `(.L_x_0) ;  /* 0xfffffff000007947 */ /* 0x000fc0000383ffff */
[----:B------:R-:W-:-:S00]  /*0280*/  NOP ;  /* 0x0000000000007918 */ /* 0x000fc00000000000 */
[----:B------:R-:W-:-:S00]  /*0290*/  NOP ;  /* 0x0000000000007918 */ /* 0x000fc00000000000 */
[----:B------:R-:W-:-:S00]  /*02a0*/  NOP ;  /* 0x0000000000007918 */ /* 0x000fc00000000000 */
[----:B------:R-:W-:-:S00]  /*02b0*/  NOP ;  /* 0x0000000000007918 */ /* 0x000fc00000000000 */
[----:B------:R-:W-:-:S00]  /*02c0*/  NOP ;  /* 0x0000000000007918 */ /* 0x000fc00000000000 */
[----:B------:R-:W-:-:S00]  /*02d0*/  NOP ;  /* 0x0000000000007918 */ /* 0x000fc00000000000 */
[----:B------:R-:W-:-:S00]  /*02e0*/  NOP ;  /* 0x0000000000007918 */ /* 0x000fc00000000000 */
[----:B------:R-:W-:-:S00]  /*02f0*/  NOP ;  /* 0x0000000000007918 */ /* 0x000fc00000000000 */
.L_x_1:
